	.headerflags	@"EF_CUDA_TEXMODE_UNIFIED EF_CUDA_64BIT_ADDRESS EF_CUDA_ACCELERATORS EF_CUDA_SM90 EF_CUDA_VIRTUAL_SM(EF_CUDA_SM90)"
	.elftype	@"ET_EXEC"


//--------------------- .nv.info                  --------------------------
	.section	.nv.info,"",@"SHT_CUDA_INFO"
	.align	4


	//----- nvinfo : EIATTR_REGCOUNT
	.align		4
        /*0000*/ 	.byte	0x04, 0x2f
        /*0002*/ 	.short	(.L_3 - .L_2)
	.align		4
.L_2:
        /*0004*/ 	.word	index@(triton_per_fused__native_batch_norm_legit_no_training_mean_relu_82)
        /*0008*/ 	.word	0x00000016


	//----- nvinfo : EIATTR_MIN_STACK_SIZE
	.align		4
.L_3:
        /*000c*/ 	.byte	0x04, 0x12
        /*000e*/ 	.short	(.L_5 - .L_4)
	.align		4
.L_4:
        /*0010*/ 	.word	index@(triton_per_fused__native_batch_norm_legit_no_training_mean_relu_82)
        /*0014*/ 	.word	0x00000000


	//----- nvinfo : EIATTR_FRAME_SIZE
	.align		4
.L_5:
        /*0018*/ 	.byte	0x04, 0x11
        /*001a*/ 	.short	(.L_7 - .L_6)
	.align		4
.L_6:
        /*001c*/ 	.word	index@(triton_per_fused__native_batch_norm_legit_no_training_mean_relu_82)
        /*0020*/ 	.word	0x00000000


	//----- nvinfo : EIATTR_MIN_STACK_SIZE
	.align		4
.L_7:
        /*0024*/ 	.byte	0x04, 0x12
        /*0026*/ 	.short	(.L_9 - .L_8)
	.align		4
.L_8:
        /*0028*/ 	.word	index@(triton_per_fused__native_batch_norm_legit_no_training_mean_relu_82)
        /*002c*/ 	.word	0x00000000
.L_9:


//--------------------- .nv.info.triton_per_fused__native_batch_norm_legit_no_training_mean_relu_82 --------------------------
	.section	.nv.info.triton_per_fused__native_batch_norm_legit_no_training_mean_relu_82,"",@"SHT_CUDA_INFO"
	.sectionflags	@""
	.align	4


	//----- nvinfo : EIATTR_CUDA_API_VERSION
	.align		4
        /*0000*/ 	.byte	0x04, 0x37
        /*0002*/ 	.short	(.L_11 - .L_10)
.L_10:
        /*0004*/ 	.word	0x0000007c


	//----- nvinfo : EIATTR_KPARAM_INFO
	.align		4
.L_11:
        /*0008*/ 	.byte	0x04, 0x17
        /*000a*/ 	.short	(.L_13 - .L_12)
.L_12:
        /*000c*/ 	.word	0x00000000
        /*0010*/ 	.short	0x0007
        /*0012*/ 	.short	0x0034
        /*0014*/ 	.byte	0x00, 0xf0, 0x11, 0x00


	//----- nvinfo : EIATTR_KPARAM_INFO
	.align		4
.L_13:
        /*0018*/ 	.byte	0x04, 0x17
        /*001a*/ 	.short	(.L_15 - .L_14)
.L_14:
        /*001c*/ 	.word	0x00000000
        /*0020*/ 	.short	0x0006
        /*0022*/ 	.short	0x0030
        /*0024*/ 	.byte	0x00, 0xf0, 0x11, 0x00


	//----- nvinfo : EIATTR_KPARAM_INFO
	.align		4
.L_15:
        /*0028*/ 	.byte	0x04, 0x17
        /*002a*/ 	.short	(.L_17 - .L_16)
.L_16:
        /*002c*/ 	.word	0x00000000
        /*0030*/ 	.short	0x0005
        /*0032*/ 	.short	0x0028
        /*0034*/ 	.byte	0x00, 0xf4, 0x21, 0x00


	//----- nvinfo : EIATTR_KPARAM_INFO
	.align		4
.L_17:
        /*0038*/ 	.byte	0x04, 0x17
        /*003a*/ 	.short	(.L_19 - .L_18)
.L_18:
        /*003c*/ 	.word	0x00000000
        /*0040*/ 	.short	0x0004
        /*0042*/ 	.short	0x0020
        /*0044*/ 	.byte	0x00, 0xf4, 0x21, 0x00


	//----- nvinfo : EIATTR_KPARAM_INFO
	.align		4
.L_19:
        /*0048*/ 	.byte	0x04, 0x17
        /*004a*/ 	.short	(.L_21 - .L_20)
.L_20:
        /*004c*/ 	.word	0x00000000
        /*0050*/ 	.short	0x0003
        /*0052*/ 	.short	0x0018
        /*0054*/ 	.byte	0x00, 0xf4, 0x21, 0x00


	//----- nvinfo : EIATTR_KPARAM_INFO
	.align		4
.L_21:
        /*0058*/ 	.byte	0x04, 0x17
        /*005a*/ 	.short	(.L_23 - .L_22)
.L_22:
        /*005c*/ 	.word	0x00000000
        /*0060*/ 	.short	0x0002
        /*0062*/ 	.short	0x0010
        /*0064*/ 	.byte	0x00, 0xf4, 0x21, 0x00


	//----- nvinfo : EIATTR_KPARAM_INFO
	.align		4
.L_23:
        /*0068*/ 	.byte	0x04, 0x17
        /*006a*/ 	.short	(.L_25 - .L_24)
.L_24:
        /*006c*/ 	.word	0x00000000
        /*0070*/ 	.short	0x0001
        /*0072*/ 	.short	0x0008
        /*0074*/ 	.byte	0x00, 0xf4, 0x21, 0x00


	//----- nvinfo : EIATTR_KPARAM_INFO
	.align		4
.L_25:
        /*0078*/ 	.byte	0x04, 0x17
        /*007a*/ 	.short	(.L_27 - .L_26)
.L_26:
        /*007c*/ 	.word	0x00000000
        /*0080*/ 	.short	0x0000
        /*0082*/ 	.short	0x0000
        /*0084*/ 	.byte	0x00, 0xf4, 0x21, 0x00


	//----- nvinfo : EIATTR_SPARSE_MMA_MASK
	.align		4
.L_27:
        /*0088*/ 	.byte	0x03, 0x50
        /*008a*/ 	.short	0x0000


	//----- nvinfo : EIATTR_MAXREG_COUNT
	.align		4
        /*008c*/ 	.byte	0x03, 0x1b
        /*008e*/ 	.short	0x00ff


	//----- nvinfo : EIATTR_COOP_GROUP_MASK_REGIDS
	.align		4
        /*0090*/ 	.byte	0x04, 0x29
        /*0092*/ 	.short	(.L_29 - .L_28)


	//   ....[0]....
.L_28:
        /*0094*/ 	.word	0xffffffff


	//   ....[1]....
        /*0098*/ 	.word	0xffffffff


	//   ....[2]....
        /*009c*/ 	.word	0xffffffff


	//   ....[3]....
        /*00a0*/ 	.word	0xffffffff


	//   ....[4]....
        /*00a4*/ 	.word	0xffffffff


	//   ....[5]....
        /*00a8*/ 	.word	0xffffffff


	//----- nvinfo : EIATTR_COOP_GROUP_INSTR_OFFSETS
	.align		4
.L_29:
        /*00ac*/ 	.byte	0x04, 0x28
        /*00ae*/ 	.short	(.L_31 - .L_30)


	//   ....[0]....
.L_30:
        /*00b0*/ 	.word	0x000003f0


	//   ....[1]....
        /*00b4*/ 	.word	0x00000410


	//   ....[2]....
        /*00b8*/ 	.word	0x00000430


	//   ....[3]....
        /*00bc*/ 	.word	0x00000450


	//   ....[4]....
        /*00c0*/ 	.word	0x00000480


	//   ....[5]....
        /*00c4*/ 	.word	0x00000550


	//----- nvinfo : EIATTR_EXIT_INSTR_OFFSETS
	.align		4
.L_31:
        /*00c8*/ 	.byte	0x04, 0x1c
        /*00ca*/ 	.short	(.L_33 - .L_32)


	//   ....[0]....
.L_32:
        /*00cc*/ 	.word	0x000005e0


	//   ....[1]....
        /*00d0*/ 	.word	0x00000610


	//----- nvinfo : EIATTR_REQNTID
	.align		4
.L_33:
        /*00d4*/ 	.byte	0x04, 0x10
        /*00d6*/ 	.short	(.L_35 - .L_34)
.L_34:
        /*00d8*/ 	.word	0x00000040
        /*00dc*/ 	.word	0x00000001
        /*00e0*/ 	.word	0x00000001


	//----- nvinfo : EIATTR_CBANK_PARAM_SIZE
	.align		4
.L_35:
        /*00e4*/ 	.byte	0x03, 0x19
        /*00e6*/ 	.short	0x0038


	//----- nvinfo : EIATTR_PARAM_CBANK
	.align		4
        /*00e8*/ 	.byte	0x04, 0x0a
        /*00ea*/ 	.short	(.L_37 - .L_36)
	.align		4
.L_36:
        /*00ec*/ 	.word	index@(.nv.constant0.triton_per_fused__native_batch_norm_legit_no_training_mean_relu_82)
        /*00f0*/ 	.short	0x0210
        /*00f2*/ 	.short	0x0038


	//----- nvinfo : EIATTR_SW_WAR
	.align		4
.L_37:
        /*00f4*/ 	.byte	0x04, 0x36
        /*00f6*/ 	.short	(.L_39 - .L_38)
.L_38:
        /*00f8*/ 	.word	0x00000008
.L_39:


//--------------------- .nv.callgraph             --------------------------
	.section	.nv.callgraph,"",@"SHT_CUDA_CALLGRAPH"
	.align	4
	.sectionentsize	8
	.align		4
        /*0000*/ 	.word	0x00000000
	.align		4
        /*0004*/ 	.word	0xffffffff
	.align		4
        /*0008*/ 	.word	0x00000000
	.align		4
        /*000c*/ 	.word	0xfffffffe
	.align		4
        /*0010*/ 	.word	0x00000000
	.align		4
        /*0014*/ 	.word	0xfffffffd
	.align		4
        /*0018*/ 	.word	0x00000000
	.align		4
        /*001c*/ 	.word	0xfffffffc


//--------------------- .nv.constant4             --------------------------
	.section	.nv.constant4,"a",@progbits
	.align	8
	.align		8
.nv.constant4:
        /*0000*/ 	.dword	_$_str
	.align		8
        /*0008*/ 	.dword	_$_str_$_2


//--------------------- .text.triton_per_fused__native_batch_norm_legit_no_training_mean_relu_82 --------------------------
	.section	.text.triton_per_fused__native_batch_norm_legit_no_training_mean_relu_82,"ax",@progbits
	.sectionflags	@"SHF_BARRIERS=1"
	.align	128
        .global         triton_per_fused__native_batch_norm_legit_no_training_mean_relu_82
        .type           triton_per_fused__native_batch_norm_legit_no_training_mean_relu_82,@function
        .size           triton_per_fused__native_batch_norm_legit_no_training_mean_relu_82,(.L_x_1 - triton_per_fused__native_batch_norm_legit_no_training_mean_relu_82)
        .other          triton_per_fused__native_batch_norm_legit_no_training_mean_relu_82,@"STO_CUDA_ENTRY STV_DEFAULT"
triton_per_fused__native_batch_norm_legit_no_training_mean_relu_82:
.text.triton_per_fused__native_batch_norm_legit_no_training_mean_relu_82:
[----:B------:R-:W0:Y:S01]  /*0000*/  LDC R1, c[0x0][0x28] ;  /* 0x00000a00ff017b82 */ /* 0x000e220000000800 */
[----:B------:R-:W1:Y:S01]  /*0010*/  S2R R3, SR_CTAID.X ;  /* 0x0000000000037919 */ /* 0x000e620000002500 */
[----:B------:R-:W-:-:S06]  /*0020*/  HFMA2.MMA R2, -RZ, RZ, 0, 0 ;  /* 0x00000000ff027435 */ /* 0x000fcc00000001ff */
[----:B------:R-:W2:Y:S01]  /*0030*/  LDC.64 R6, c[0x0][0x228] ;  /* 0x00008a00ff067b82 */ /* 0x000ea20000000a00 */
[----:B------:R-:W-:-:S07]  /*0040*/  ULDC.64 UR6, c[0x0][0x208] ;  /* 0x0000820000067ab9 */ /* 0x000fce0000000a00 */
[----:B------:R-:W3:Y:S08]  /*0050*/  LDC.64 R16, c[0x0][0x220] ;  /* 0x00008800ff107b82 */ /* 0x000ef00000000a00 */
[----:B------:R-:W4:Y:S08]  /*0060*/  LDC.64 R12, c[0x0][0x230] ;  /* 0x00008c00ff0c7b82 */ /* 0x000f300000000a00 */
[----:B------:R-:W5:Y:S01]  /*0070*/  LDC.64 R8, c[0x0][0x238] ;  /* 0x00008e00ff087b82 */ /* 0x000f620000000a00 */
[----:B-1----:R-:W-:-:S05]  /*0080*/  IMAD.HI R2, R3, -0x405fd017, R2 ;  /* 0xbfa02fe903027827 */ /* 0x002fca00078e0202 */
[----:B------:R-:W-:-:S04]  /*0090*/  SHF.R.U32.HI R5, RZ, 0x1f, R2 ;  /* 0x0000001fff057819 */ /* 0x000fc80000011602 */
[----:B------:R-:W-:-:S05]  /*00a0*/  LEA.HI.SX32 R5, R2, R5, 0x18 ;  /* 0x0000000502057211 */ /* 0x000fca00078fc2ff */
[----:B------:R-:W-:Y:S01]  /*00b0*/  IMAD R15, R5, -0x156, R3 ;  /* 0xfffffeaa050f7824 */ /* 0x000fe200078e0203 */
[----:B------:R-:W1:Y:S01]  /*00c0*/  S2R R2, SR_TID.X ;  /* 0x0000000000027919 */ /* 0x000e620000002100 */
[----:B------:R-:W4:Y:S02]  /*00d0*/  LDC.64 R4, c[0x0][0x218] ;  /* 0x00008600ff047b82 */ /* 0x000f240000000a00 */
[----:B--2---:R-:W-:-:S05]  /*00e0*/  IMAD.WIDE R6, R15, 0x4, R6 ;  /* 0x000000040f067825 */ /* 0x004fca00078e0206 */
[----:B------:R-:W2:Y:S01]  /*00f0*/  LDG.E.EL R10, desc[UR6][R6.64] ;  /* 0x00000006060a7981 */ /* 0x000ea2000c2e1900 */
[----:B---3--:R-:W-:-:S05]  /*0100*/  IMAD.WIDE R16, R15, 0x4, R16 ;  /* 0x000000040f107825 */ /* 0x008fca00078e0210 */
[----:B------:R3:W2:Y:S01]  /*0110*/  LDG.E.EL R14, desc[UR6][R16.64] ;  /* 0x00000006100e7981 */ /* 0x0006a2000c2e1900 */
[----:B-1----:R-:W-:-:S04]  /*0120*/  SHF.L.U32 R11, R2, 0x2, RZ ;  /* 0x00000002020b7819 */ /* 0x002fc800000006ff */
[----:B------:R-:W-:-:S04]  /*0130*/  LOP3.LUT R19, R11, 0xfc, RZ, 0xc0, !PT ;  /* 0x000000fc0b137812 */ /* 0x000fc800078ec0ff */
[----:B------:R-:W-:-:S05]  /*0140*/  LEA R19, R3, R19, 0x8 ;  /* 0x0000001303137211 */ /* 0x000fca00078e40ff */
[----:B0---4-:R-:W-:-:S06]  /*0150*/  IMAD.WIDE R4, R19, 0x4, R4 ;  /* 0x0000000413047825 */ /* 0x011fcc00078e0204 */
[----:B------:R-:W4:Y:S01]  /*0160*/  LDG.E.128 R4, desc[UR6][R4.64] ;  /* 0x0000000604047981 */ /* 0x000f22000c1e1d00 */
[----:B------:R-:W-:-:S04]  /*0170*/  IMAD.WIDE R12, R15, 0x4, R12 ;  /* 0x000000040f0c7825 */ /* 0x000fc800078e020c */
[----:B-----5:R-:W-:Y:S02]  /*0180*/  IMAD.WIDE R18, R15, 0x4, R8 ;  /* 0x000000040f127825 */ /* 0x020fe400078e0208 */
[----:B------:R4:W5:Y:S04]  /*0190*/  LDG.E.EL R8, desc[UR6][R12.64] ;  /* 0x000000060c087981 */ /* 0x000968000c2e1900 */
[----:B------:R-:W5:Y:S01]  /*01a0*/  LDG.E.EL R9, desc[UR6][R18.64] ;  /* 0x0000000612097981 */ /* 0x000f62000c2e1900 */
[----:B---3--:R-:W-:Y:S01]  /*01b0*/  MOV R16, 0x3e800000 ;  /* 0x3e80000000107802 */ /* 0x008fe20000000f00 */
[----:B------:R-:W0:Y:S01]  /*01c0*/  S2UR UR5, SR_CgaCtaId ;  /* 0x00000000000579c3 */ /* 0x000e220000008800 */
[----:B------:R-:W-:Y:S01]  /*01d0*/  UMOV UR4, 0x400 ;  /* 0x0000040000047882 */ /* 0x000fe20000000000 */
[----:B--2---:R-:W-:-:S04]  /*01e0*/  FADD R10, R10, 9.9999997473787516356e-06 ;  /* 0x3727c5ac0a0a7421 */ /* 0x004fc80000000000 */
[----:B------:R-:W1:Y:S02]  /*01f0*/  MUFU.SQRT R15, R10 ;  /* 0x0000000a000f7308 */ /* 0x000e640000002000 */
[C---:B-1----:R-:W-:Y:S02]  /*0200*/  FSETP.GT.AND P0, PT, R15.reuse, 8.50705917302346158658e+37, PT ;  /* 0x7e8000000f00780b */ /* 0x042fe40003f04000 */
[----:B------:R-:W-:-:S11]  /*0210*/  FSETP.GEU.AND P1, PT, R15, 1.175494350822287508e-38, PT ;  /* 0x008000000f00780b */ /* 0x000fd60003f2e000 */
[----:B------:R-:W-:-:S04]  /*0220*/  @P0 FMUL R15, R15, 0.25 ;  /* 0x3e8000000f0f0820 */ /* 0x000fc80000400000 */
[----:B------:R-:W-:-:S06]  /*0230*/  @!P1 FMUL R15, R15, 16777216 ;  /* 0x4b8000000f0f9820 */ /* 0x000fcc0000400000 */
[----:B------:R-:W1:Y:S01]  /*0240*/  MUFU.RCP R15, R15 ;  /* 0x0000000f000f7308 */ /* 0x000e620000001000 */
[----:B------:R-:W-:Y:S01]  /*0250*/  FSEL R16, R16, 1, P0 ;  /* 0x3f80000010107808 */ /* 0x000fe20000000000 */
[----:B----4-:R-:W-:-:S04]  /*0260*/  FADD R13, R4, -R14 ;  /* 0x8000000e040d7221 */ /* 0x010fc80000000000 */
[----:B------:R-:W-:Y:S01]  /*0270*/  @!P1 FMUL R16, R16, 16777216 ;  /* 0x4b80000010109820 */ /* 0x000fe20000400000 */
[--C-:B------:R-:W-:Y:S01]  /*0280*/  FADD R5, R5, -R14.reuse ;  /* 0x8000000e05057221 */ /* 0x100fe20000000000 */
[----:B------:R-:W-:Y:S02]  /*0290*/  FADD R17, R6, -R14 ;  /* 0x8000000e06117221 */ /* 0x000fe40000000000 */
[----:B-1----:R-:W-:-:S04]  /*02a0*/  FMUL R16, R15, R16 ;  /* 0x000000100f107220 */ /* 0x002fc80000400000 */
[C---:B------:R-:W-:Y:S01]  /*02b0*/  FMUL R13, R16.reuse, R13 ;  /* 0x0000000d100d7220 */ /* 0x040fe20000400000 */
[C---:B------:R-:W-:Y:S01]  /*02c0*/  FMUL R6, R16.reuse, R5 ;  /* 0x0000000510067220 */ /* 0x040fe20000400000 */
[----:B------:R-:W-:Y:S01]  /*02d0*/  FADD R7, R7, -R14 ;  /* 0x8000000e07077221 */ /* 0x000fe20000000000 */
[----:B------:R-:W-:Y:S01]  /*02e0*/  FMUL R4, R16, R17 ;  /* 0x0000001110047220 */ /* 0x000fe20000400000 */
[C-C-:B-----5:R-:W-:Y:S01]  /*02f0*/  FFMA R13, R8.reuse, R13, R9.reuse ;  /* 0x0000000d080d7223 */ /* 0x160fe20000000009 */
[--C-:B------:R-:W-:Y:S01]  /*0300*/  FFMA R6, R8, R6, R9.reuse ;  /* 0x0000000608067223 */ /* 0x100fe20000000009 */
[----:B------:R-:W-:Y:S01]  /*0310*/  FMUL R16, R16, R7 ;  /* 0x0000000710107220 */ /* 0x000fe20000400000 */
[--C-:B------:R-:W-:Y:S02]  /*0320*/  FFMA R4, R8, R4, R9.reuse ;  /* 0x0000000408047223 */ /* 0x100fe40000000009 */
[----:B------:R-:W-:Y:S02]  /*0330*/  FSETP.GEU.AND P2, PT, R13, RZ, PT ;  /* 0x000000ff0d00720b */ /* 0x000fe40003f4e000 */
[----:B------:R-:W-:Y:S01]  /*0340*/  FSETP.GEU.AND P1, PT, R6, RZ, PT ;  /* 0x000000ff0600720b */ /* 0x000fe20003f2e000 */
[----:B------:R-:W-:Y:S01]  /*0350*/  FFMA R16, R8, R16, R9 ;  /* 0x0000001008107223 */ /* 0x000fe20000000009 */
[----:B------:R-:W-:-:S02]  /*0360*/  FSETP.GEU.AND P0, PT, R4, RZ, PT ;  /* 0x000000ff0400720b */ /* 0x000fc40003f0e000 */
[----:B------:R-:W-:Y:S02]  /*0370*/  FSEL R13, R13, RZ, P2 ;  /* 0x000000ff0d0d7208 */ /* 0x000fe40001000000 */
[----:B------:R-:W-:Y:S02]  /*0380*/  FSEL R6, R6, RZ, P1 ;  /* 0x000000ff06067208 */ /* 0x000fe40000800000 */
[----:B------:R-:W-:Y:S02]  /*0390*/  FSETP.GEU.AND P1, PT, R16, RZ, PT ;  /* 0x000000ff1000720b */ /* 0x000fe40003f2e000 */
[----:B------:R-:W-:Y:S01]  /*03a0*/  FSEL R4, R4, RZ, P0 ;  /* 0x000000ff04047208 */ /* 0x000fe20000000000 */
[----:B------:R-:W-:Y:S01]  /*03b0*/  FADD R13, R13, R6 ;  /* 0x000000060d0d7221 */ /* 0x000fe20000000000 */
[----:B------:R-:W-:-:S03]  /*03c0*/  FSEL R16, R16, RZ, P1 ;  /* 0x000000ff10107208 */ /* 0x000fc60000800000 */
[----:B------:R-:W-:-:S04]  /*03d0*/  FADD R13, R4, R13 ;  /* 0x0000000d040d7221 */ /* 0x000fc80000000000 */
[----:B------:R-:W-:-:S05]  /*03e0*/  FADD R13, R16, R13 ;  /* 0x0000000d100d7221 */ /* 0x000fca0000000000 */
[----:B------:R-:W1:Y:S02]  /*03f0*/  SHFL.BFLY PT, R4, R13, 0x10, 0x1f ;  /* 0x0e001f000d047f89 */ /* 0x000e6400000e0000 */
[----:B-1----:R-:W-:-:S05]  /*0400*/  FADD R4, R13, R4 ;  /* 0x000000040d047221 */ /* 0x002fca0000000000 */
[----:B------:R-:W1:Y:S02]  /*0410*/  SHFL.BFLY PT, R5, R4, 0x8, 0x1f ;  /* 0x0d001f0004057f89 */ /* 0x000e6400000e0000 */
[----:B-1----:R-:W-:-:S05]  /*0420*/  FADD R5, R4, R5 ;  /* 0x0000000504057221 */ /* 0x002fca0000000000 */
[----:B------:R-:W1:Y:S02]  /*0430*/  SHFL.BFLY PT, R6, R5, 0x4, 0x1f ;  /* 0x0c801f0005067f89 */ /* 0x000e6400000e0000 */
[----:B-1----:R-:W-:-:S05]  /*0440*/  FADD R6, R5, R6 ;  /* 0x0000000605067221 */ /* 0x002fca0000000000 */
[----:B------:R-:W1:Y:S01]  /*0450*/  SHFL.BFLY PT, R7, R6, 0x2, 0x1f ;  /* 0x0c401f0006077f89 */ /* 0x000e6200000e0000 */
[----:B------:R-:W-:Y:S01]  /*0460*/  LOP3.LUT P0, RZ, R2, 0x1f, RZ, 0xc0, !PT ;  /* 0x0000001f02ff7812 */ /* 0x000fe2000780c0ff */
[----:B-1----:R-:W-:-:S05]  /*0470*/  FADD R7, R6, R7 ;  /* 0x0000000706077221 */ /* 0x002fca0000000000 */
[----:B------:R-:W1:Y:S01]  /*0480*/  SHFL.BFLY PT, R8, R7, 0x1, 0x1f ;  /* 0x0c201f0007087f89 */ /* 0x000e6200000e0000 */
[----:B0-----:R-:W-:Y:S01]  /*0490*/  UPRMT UR4, UR5, 0x654, UR4 ;  /* 0x0000065405047896 */ /* 0x001fe20008000004 */
[----:B------:R-:W-:-:S04]  /*04a0*/  SHF.R.U32.HI R4, RZ, 0x3, R2 ;  /* 0x00000003ff047819 */ /* 0x000fc80000011602 */
[----:B------:R-:W-:Y:S01]  /*04b0*/  LOP3.LUT R5, R4, 0x4, RZ, 0xc0, !PT ;  /* 0x0000000404057812 */ /* 0x000fe200078ec0ff */
[----:B-1----:R-:W-:-:S05]  /*04c0*/  FADD R8, R7, R8 ;  /* 0x0000000807087221 */ /* 0x002fca0000000000 */
[----:B------:R0:W-:Y:S01]  /*04d0*/  @!P0 STS [R5+UR4], R8 ;  /* 0x0000000805008988 */ /* 0x0001e20008000804 */
[----:B------:R-:W-:Y:S01]  /*04e0*/  BAR.SYNC.DEFER_BLOCKING 0x0 ;  /* 0x0000000000007b1d */ /* 0x000fe20000010000 */
[----:B------:R-:W-:-:S13]  /*04f0*/  ISETP.GE.AND P1, PT, R2, 0x2, PT ;  /* 0x000000020200780c */ /* 0x000fda0003f26270 */
[----:B------:R-:W1:Y:S01]  /*0500*/  @!P1 LDS R0, [R11+UR4] ;  /* 0x000000040b009984 */ /* 0x000e620008000800 */
[----:B------:R-:W-:-:S04]  /*0510*/  LOP3.LUT R4, R2, 0x1, RZ, 0xc0, !PT ;  /* 0x0000000102047812 */ /* 0x000fc800078ec0ff */
[----:B------:R-:W-:Y:S02]  /*0520*/  ISETP.NE.U32.AND P0, PT, R4, 0x1, PT ;  /* 0x000000010400780c */ /* 0x000fe40003f05070 */
[----:B0-----:R-:W0:Y:S02]  /*0530*/  LDC.64 R4, c[0x0][0x210] ;  /* 0x00008400ff047b82 */ /* 0x001e240000000a00 */
[----:B------:R-:W-:Y:S01]  /*0540*/  ISETP.LT.AND P0, PT, R2, 0x2, P0 ;  /* 0x000000020200780c */ /* 0x000fe20000701270 */
[----:B-1----:R-:W1:Y:S02]  /*0550*/  SHFL.BFLY PT, R7, R0, 0x1, 0x1f ;  /* 0x0c201f0000077f89 */ /* 0x002e6400000e0000 */
[----:B-1----:R-:W-:-:S10]  /*0560*/  FADD R6, R0, R7 ;  /* 0x0000000700067221 */ /* 0x002fd40000000000 */
[----:B------:R-:W-:Y:S01]  /*0570*/  @P0 STS [R11+UR4], R6 ;  /* 0x000000060b000988 */ /* 0x000fe20008000804 */
[----:B------:R-:W-:Y:S06]  /*0580*/  BAR.SYNC.DEFER_BLOCKING 0x0 ;  /* 0x0000000000007b1d */ /* 0x000fec0000010000 */
[----:B------:R-:W1:Y:S02]  /*0590*/  LDS R7, [UR4] ;  /* 0x00000004ff077984 */ /* 0x000e640008000800 */
[----:B------:R-:W-:Y:S01]  /*05a0*/  BAR.SYNC.DEFER_BLOCKING 0x0 ;  /* 0x0000000000007b1d */ /* 0x000fe20000010000 */
[----:B------:R-:W-:Y:S01]  /*05b0*/  LOP3.LUT P0, RZ, R2, 0x3f, RZ, 0xc0, !PT ;  /* 0x0000003f02ff7812 */ /* 0x000fe2000780c0ff */
[----:B0-----:R-:W-:-:S04]  /*05c0*/  IMAD.WIDE R2, R3, 0x4, R4 ;  /* 0x0000000403027825 */ /* 0x001fc800078e0204 */
[----:B-1----:R-:W-:-:S08]  /*05d0*/  FADD R7, RZ, R7 ;  /* 0x00000007ff077221 */ /* 0x002fd00000000000 */
[----:B------:R-:W-:Y:S05]  /*05e0*/  @P0 EXIT ;  /* 0x000000000000094d */ /* 0x000fea0003800000 */
[----:B------:R-:W-:-:S05]  /*05f0*/  FMUL R7, R7, 0.00390625 ;  /* 0x3b80000007077820 */ /* 0x000fca0000400000 */
[----:B------:R-:W-:Y:S01]  /*0600*/  STG.E desc[UR6][R2.64], R7 ;  /* 0x0000000702007986 */ /* 0x000fe2000c101906 */
[----:B------:R-:W-:Y:S05]  /*0610*/  EXIT ;  /* 0x000000000000794d */ /* 0x000fea0003800000 */
.L_x_0:
[----:B------:R-:W-:-:S00]  /*0620*/  BRA `(.L_x_0) ;  /* 0xfffffffc00fc7947 */ /* 0x000fc0000383ffff */
[----:B------:R-:W-:-:S00]  /*0630*/  NOP ;  /* 0x0000000000007918 */ /* 0x000fc00000000000 */
        /* <DEDUP_REMOVED lines=12> */
.L_x_1:


//--------------------- .nv.global.init           --------------------------
	.section	.nv.global.init,"aw",@progbits
.nv.global.init:
	.type		_$_str,@object
	.size		_$_str,(_$_str_$_2 - _$_str)
_$_str:
        /*0000*/ 	.byte	0x5f, 0x5f, 0x43, 0x55, 0x44, 0x41, 0x5f, 0x46, 0x54, 0x5a, 0x00
	.type		_$_str_$_2,@object
	.size		_$_str_$_2,(.L_1 - _$_str_$_2)
_$_str_$_2:
        /*000b*/ 	.byte	0x5f, 0x5f, 0x43, 0x55, 0x44, 0x41, 0x5f, 0x50, 0x52, 0x45, 0x43, 0x5f, 0x53, 0x51, 0x52, 0x54
        /*001b*/ 	.byte	0x00
.L_1:


//--------------------- .nv.shared.triton_per_fused__native_batch_norm_legit_no_training_mean_relu_82 --------------------------
	.section	.nv.shared.triton_per_fused__native_batch_norm_legit_no_training_mean_relu_82,"aw",@nobits
	.sectionflags	@""
	.align	16
	.zero		1024


//--------------------- .nv.constant0.triton_per_fused__native_batch_norm_legit_no_training_mean_relu_82 --------------------------
	.section	.nv.constant0.triton_per_fused__native_batch_norm_legit_no_training_mean_relu_82,"a",@progbits
	.sectionflags	@""
	.align	4
.nv.constant0.triton_per_fused__native_batch_norm_legit_no_training_mean_relu_82:
	.zero		584
